//
// Generated by NVIDIA NVVM Compiler
//
// Compiler Build ID: CL-36424714
// Cuda compilation tools, release 13.0, V13.0.88
// Based on NVVM 20.0.0
//

.version 9.0
.target sm_100
.address_size 64

	// .globl	_Z24sgemm_usingFloat4_kernelILj16ELj2EEvPfS0_S0_iii
// _ZZ24sgemm_usingFloat4_kernelILj16ELj2EEvPfS0_S0_iiiE3s_A has been demoted
// _ZZ24sgemm_usingFloat4_kernelILj16ELj2EEvPfS0_S0_iiiE3s_B has been demoted

.visible .entry _Z24sgemm_usingFloat4_kernelILj16ELj2EEvPfS0_S0_iii(
	.param .u64 .ptr .align 1 _Z24sgemm_usingFloat4_kernelILj16ELj2EEvPfS0_S0_iii_param_0,
	.param .u64 .ptr .align 1 _Z24sgemm_usingFloat4_kernelILj16ELj2EEvPfS0_S0_iii_param_1,
	.param .u64 .ptr .align 1 _Z24sgemm_usingFloat4_kernelILj16ELj2EEvPfS0_S0_iii_param_2,
	.param .u32 _Z24sgemm_usingFloat4_kernelILj16ELj2EEvPfS0_S0_iii_param_3,
	.param .u32 _Z24sgemm_usingFloat4_kernelILj16ELj2EEvPfS0_S0_iii_param_4,
	.param .u32 _Z24sgemm_usingFloat4_kernelILj16ELj2EEvPfS0_S0_iii_param_5
)
{
	.reg .pred 	%p<3>;
	.reg .b32 	%r<42>;
	.reg .b32 	%f<315>;
	.reg .b64 	%rd<22>;
	// demoted variable
	.shared .align 4 .b8 _ZZ24sgemm_usingFloat4_kernelILj16ELj2EEvPfS0_S0_iiiE3s_A[4096];
	// demoted variable
	.shared .align 4 .b8 _ZZ24sgemm_usingFloat4_kernelILj16ELj2EEvPfS0_S0_iiiE3s_B[4096];
	ld.param.u32 	%r14, [_Z24sgemm_usingFloat4_kernelILj16ELj2EEvPfS0_S0_iii_param_4];
	ld.param.u32 	%r15, [_Z24sgemm_usingFloat4_kernelILj16ELj2EEvPfS0_S0_iii_param_5];
	mov.u32 	%r1, %tid.x;
	mov.u32 	%r2, %tid.y;
	mov.u32 	%r16, %ctaid.x;
	shl.b32 	%r3, %r16, 5;
	mov.u32 	%r17, %ctaid.y;
	shl.b32 	%r18, %r17, 5;
	cvt.u64.u32 	%rd1, %r18;
	setp.lt.s32 	%p1, %r15, 1;
	mov.f32 	%f311, 0f00000000;
	mov.f32 	%f312, %f311;
	mov.f32 	%f313, %f311;
	mov.f32 	%f314, %f311;
	@%p1 bra 	$L__BB0_3;
	ld.param.u32 	%r37, [_Z24sgemm_usingFloat4_kernelILj16ELj2EEvPfS0_S0_iii_param_5];
	add.s32 	%r19, %r37, 31;
	shr.u32 	%r20, %r19, 5;
	shl.b32 	%r21, %r1, 7;
	mov.u32 	%r22, _ZZ24sgemm_usingFloat4_kernelILj16ELj2EEvPfS0_S0_iiiE3s_A;
	add.s32 	%r4, %r22, %r21;
	shl.b32 	%r23, %r2, 2;
	mad.lo.s32 	%r39, %r37, %r1, %r23;
	neg.s32 	%r41, %r20;
	mad.lo.s32 	%r40, %r1, %r14, %r23;
	mov.f32 	%f311, 0f00000000;
$L__BB0_2:
	ld.param.u32 	%r38, [_Z24sgemm_usingFloat4_kernelILj16ELj2EEvPfS0_S0_iii_param_5];
	ld.param.u64 	%rd20, [_Z24sgemm_usingFloat4_kernelILj16ELj2EEvPfS0_S0_iii_param_1];
	ld.param.u64 	%rd19, [_Z24sgemm_usingFloat4_kernelILj16ELj2EEvPfS0_S0_iii_param_0];
	cvt.u64.u32 	%rd5, %r39;
	mul.lo.s32 	%r24, %r38, %r3;
	cvt.u64.u32 	%rd6, %r24;
	add.s64 	%rd7, %rd5, %rd6;
	cvta.to.global.u64 	%rd8, %rd19;
	shl.b64 	%rd9, %rd7, 2;
	add.s64 	%rd10, %rd8, %rd9;
	ld.global.v4.f32 	{%f15, %f16, %f17, %f18}, [%rd10];
	shl.b32 	%r25, %r2, 4;
	add.s32 	%r26, %r4, %r25;
	st.shared.v4.f32 	[%r26], {%f15, %f16, %f17, %f18};
	cvt.s64.s32 	%rd11, %r40;
	add.s64 	%rd12, %rd11, %rd1;
	cvta.to.global.u64 	%rd13, %rd20;
	shl.b64 	%rd14, %rd12, 2;
	add.s64 	%rd15, %rd13, %rd14;
	ld.global.v4.f32 	{%f19, %f20, %f21, %f22}, [%rd15];
	shl.b32 	%r27, %r1, 7;
	mov.u32 	%r28, _ZZ24sgemm_usingFloat4_kernelILj16ELj2EEvPfS0_S0_iiiE3s_B;
	add.s32 	%r29, %r28, %r25;
	add.s32 	%r30, %r29, %r27;
	st.shared.v4.f32 	[%r30], {%f19, %f20, %f21, %f22};
	bar.sync 	0;
	ld.shared.f32 	%f23, [%r4];
	ld.shared.f32 	%f24, [%r29];
	fma.rn.f32 	%f25, %f23, %f24, %f314;
	ld.shared.f32 	%f26, [%r4+4];
	ld.shared.f32 	%f27, [%r29+128];
	fma.rn.f32 	%f28, %f26, %f27, %f25;
	ld.shared.f32 	%f29, [%r4+8];
	ld.shared.f32 	%f30, [%r29+256];
	fma.rn.f32 	%f31, %f29, %f30, %f28;
	ld.shared.f32 	%f32, [%r4+12];
	ld.shared.f32 	%f33, [%r29+384];
	fma.rn.f32 	%f34, %f32, %f33, %f31;
	ld.shared.f32 	%f35, [%r4+16];
	ld.shared.f32 	%f36, [%r29+512];
	fma.rn.f32 	%f37, %f35, %f36, %f34;
	ld.shared.f32 	%f38, [%r4+20];
	ld.shared.f32 	%f39, [%r29+640];
	fma.rn.f32 	%f40, %f38, %f39, %f37;
	ld.shared.f32 	%f41, [%r4+24];
	ld.shared.f32 	%f42, [%r29+768];
	fma.rn.f32 	%f43, %f41, %f42, %f40;
	ld.shared.f32 	%f44, [%r4+28];
	ld.shared.f32 	%f45, [%r29+896];
	fma.rn.f32 	%f46, %f44, %f45, %f43;
	ld.shared.f32 	%f47, [%r4+32];
	ld.shared.f32 	%f48, [%r29+1024];
	fma.rn.f32 	%f49, %f47, %f48, %f46;
	ld.shared.f32 	%f50, [%r4+36];
	ld.shared.f32 	%f51, [%r29+1152];
	fma.rn.f32 	%f52, %f50, %f51, %f49;
	ld.shared.f32 	%f53, [%r4+40];
	ld.shared.f32 	%f54, [%r29+1280];
	fma.rn.f32 	%f55, %f53, %f54, %f52;
	ld.shared.f32 	%f56, [%r4+44];
	ld.shared.f32 	%f57, [%r29+1408];
	fma.rn.f32 	%f58, %f56, %f57, %f55;
	ld.shared.f32 	%f59, [%r4+48];
	ld.shared.f32 	%f60, [%r29+1536];
	fma.rn.f32 	%f61, %f59, %f60, %f58;
	ld.shared.f32 	%f62, [%r4+52];
	ld.shared.f32 	%f63, [%r29+1664];
	fma.rn.f32 	%f64, %f62, %f63, %f61;
	ld.shared.f32 	%f65, [%r4+56];
	ld.shared.f32 	%f66, [%r29+1792];
	fma.rn.f32 	%f67, %f65, %f66, %f64;
	ld.shared.f32 	%f68, [%r4+60];
	ld.shared.f32 	%f69, [%r29+1920];
	fma.rn.f32 	%f70, %f68, %f69, %f67;
	ld.shared.f32 	%f71, [%r4+64];
	ld.shared.f32 	%f72, [%r29+2048];
	fma.rn.f32 	%f73, %f71, %f72, %f70;
	ld.shared.f32 	%f74, [%r4+68];
	ld.shared.f32 	%f75, [%r29+2176];
	fma.rn.f32 	%f76, %f74, %f75, %f73;
	ld.shared.f32 	%f77, [%r4+72];
	ld.shared.f32 	%f78, [%r29+2304];
	fma.rn.f32 	%f79, %f77, %f78, %f76;
	ld.shared.f32 	%f80, [%r4+76];
	ld.shared.f32 	%f81, [%r29+2432];
	fma.rn.f32 	%f82, %f80, %f81, %f79;
	ld.shared.f32 	%f83, [%r4+80];
	ld.shared.f32 	%f84, [%r29+2560];
	fma.rn.f32 	%f85, %f83, %f84, %f82;
	ld.shared.f32 	%f86, [%r4+84];
	ld.shared.f32 	%f87, [%r29+2688];
	fma.rn.f32 	%f88, %f86, %f87, %f85;
	ld.shared.f32 	%f89, [%r4+88];
	ld.shared.f32 	%f90, [%r29+2816];
	fma.rn.f32 	%f91, %f89, %f90, %f88;
	ld.shared.f32 	%f92, [%r4+92];
	ld.shared.f32 	%f93, [%r29+2944];
	fma.rn.f32 	%f94, %f92, %f93, %f91;
	ld.shared.f32 	%f95, [%r4+96];
	ld.shared.f32 	%f96, [%r29+3072];
	fma.rn.f32 	%f97, %f95, %f96, %f94;
	ld.shared.f32 	%f98, [%r4+100];
	ld.shared.f32 	%f99, [%r29+3200];
	fma.rn.f32 	%f100, %f98, %f99, %f97;
	ld.shared.f32 	%f101, [%r4+104];
	ld.shared.f32 	%f102, [%r29+3328];
	fma.rn.f32 	%f103, %f101, %f102, %f100;
	ld.shared.f32 	%f104, [%r4+108];
	ld.shared.f32 	%f105, [%r29+3456];
	fma.rn.f32 	%f106, %f104, %f105, %f103;
	ld.shared.f32 	%f107, [%r4+112];
	ld.shared.f32 	%f108, [%r29+3584];
	fma.rn.f32 	%f109, %f107, %f108, %f106;
	ld.shared.f32 	%f110, [%r4+116];
	ld.shared.f32 	%f111, [%r29+3712];
	fma.rn.f32 	%f112, %f110, %f111, %f109;
	ld.shared.f32 	%f113, [%r4+120];
	ld.shared.f32 	%f114, [%r29+3840];
	fma.rn.f32 	%f115, %f113, %f114, %f112;
	ld.shared.f32 	%f116, [%r4+124];
	ld.shared.f32 	%f117, [%r29+3968];
	fma.rn.f32 	%f314, %f116, %f117, %f115;
	ld.shared.f32 	%f118, [%r29+4];
	fma.rn.f32 	%f119, %f23, %f118, %f313;
	ld.shared.f32 	%f120, [%r29+132];
	fma.rn.f32 	%f121, %f26, %f120, %f119;
	ld.shared.f32 	%f122, [%r29+260];
	fma.rn.f32 	%f123, %f29, %f122, %f121;
	ld.shared.f32 	%f124, [%r29+388];
	fma.rn.f32 	%f125, %f32, %f124, %f123;
	ld.shared.f32 	%f126, [%r29+516];
	fma.rn.f32 	%f127, %f35, %f126, %f125;
	ld.shared.f32 	%f128, [%r29+644];
	fma.rn.f32 	%f129, %f38, %f128, %f127;
	ld.shared.f32 	%f130, [%r29+772];
	fma.rn.f32 	%f131, %f41, %f130, %f129;
	ld.shared.f32 	%f132, [%r29+900];
	fma.rn.f32 	%f133, %f44, %f132, %f131;
	ld.shared.f32 	%f134, [%r29+1028];
	fma.rn.f32 	%f135, %f47, %f134, %f133;
	ld.shared.f32 	%f136, [%r29+1156];
	fma.rn.f32 	%f137, %f50, %f136, %f135;
	ld.shared.f32 	%f138, [%r29+1284];
	fma.rn.f32 	%f139, %f53, %f138, %f137;
	ld.shared.f32 	%f140, [%r29+1412];
	fma.rn.f32 	%f141, %f56, %f140, %f139;
	ld.shared.f32 	%f142, [%r29+1540];
	fma.rn.f32 	%f143, %f59, %f142, %f141;
	ld.shared.f32 	%f144, [%r29+1668];
	fma.rn.f32 	%f145, %f62, %f144, %f143;
	ld.shared.f32 	%f146, [%r29+1796];
	fma.rn.f32 	%f147, %f65, %f146, %f145;
	ld.shared.f32 	%f148, [%r29+1924];
	fma.rn.f32 	%f149, %f68, %f148, %f147;
	ld.shared.f32 	%f150, [%r29+2052];
	fma.rn.f32 	%f151, %f71, %f150, %f149;
	ld.shared.f32 	%f152, [%r29+2180];
	fma.rn.f32 	%f153, %f74, %f152, %f151;
	ld.shared.f32 	%f154, [%r29+2308];
	fma.rn.f32 	%f155, %f77, %f154, %f153;
	ld.shared.f32 	%f156, [%r29+2436];
	fma.rn.f32 	%f157, %f80, %f156, %f155;
	ld.shared.f32 	%f158, [%r29+2564];
	fma.rn.f32 	%f159, %f83, %f158, %f157;
	ld.shared.f32 	%f160, [%r29+2692];
	fma.rn.f32 	%f161, %f86, %f160, %f159;
	ld.shared.f32 	%f162, [%r29+2820];
	fma.rn.f32 	%f163, %f89, %f162, %f161;
	ld.shared.f32 	%f164, [%r29+2948];
	fma.rn.f32 	%f165, %f92, %f164, %f163;
	ld.shared.f32 	%f166, [%r29+3076];
	fma.rn.f32 	%f167, %f95, %f166, %f165;
	ld.shared.f32 	%f168, [%r29+3204];
	fma.rn.f32 	%f169, %f98, %f168, %f167;
	ld.shared.f32 	%f170, [%r29+3332];
	fma.rn.f32 	%f171, %f101, %f170, %f169;
	ld.shared.f32 	%f172, [%r29+3460];
	fma.rn.f32 	%f173, %f104, %f172, %f171;
	ld.shared.f32 	%f174, [%r29+3588];
	fma.rn.f32 	%f175, %f107, %f174, %f173;
	ld.shared.f32 	%f176, [%r29+3716];
	fma.rn.f32 	%f177, %f110, %f176, %f175;
	ld.shared.f32 	%f178, [%r29+3844];
	fma.rn.f32 	%f179, %f113, %f178, %f177;
	ld.shared.f32 	%f180, [%r29+3972];
	fma.rn.f32 	%f313, %f116, %f180, %f179;
	ld.shared.f32 	%f181, [%r29+8];
	fma.rn.f32 	%f182, %f23, %f181, %f312;
	ld.shared.f32 	%f183, [%r29+136];
	fma.rn.f32 	%f184, %f26, %f183, %f182;
	ld.shared.f32 	%f185, [%r29+264];
	fma.rn.f32 	%f186, %f29, %f185, %f184;
	ld.shared.f32 	%f187, [%r29+392];
	fma.rn.f32 	%f188, %f32, %f187, %f186;
	ld.shared.f32 	%f189, [%r29+520];
	fma.rn.f32 	%f190, %f35, %f189, %f188;
	ld.shared.f32 	%f191, [%r29+648];
	fma.rn.f32 	%f192, %f38, %f191, %f190;
	ld.shared.f32 	%f193, [%r29+776];
	fma.rn.f32 	%f194, %f41, %f193, %f192;
	ld.shared.f32 	%f195, [%r29+904];
	fma.rn.f32 	%f196, %f44, %f195, %f194;
	ld.shared.f32 	%f197, [%r29+1032];
	fma.rn.f32 	%f198, %f47, %f197, %f196;
	ld.shared.f32 	%f199, [%r29+1160];
	fma.rn.f32 	%f200, %f50, %f199, %f198;
	ld.shared.f32 	%f201, [%r29+1288];
	fma.rn.f32 	%f202, %f53, %f201, %f200;
	ld.shared.f32 	%f203, [%r29+1416];
	fma.rn.f32 	%f204, %f56, %f203, %f202;
	ld.shared.f32 	%f205, [%r29+1544];
	fma.rn.f32 	%f206, %f59, %f205, %f204;
	ld.shared.f32 	%f207, [%r29+1672];
	fma.rn.f32 	%f208, %f62, %f207, %f206;
	ld.shared.f32 	%f209, [%r29+1800];
	fma.rn.f32 	%f210, %f65, %f209, %f208;
	ld.shared.f32 	%f211, [%r29+1928];
	fma.rn.f32 	%f212, %f68, %f211, %f210;
	ld.shared.f32 	%f213, [%r29+2056];
	fma.rn.f32 	%f214, %f71, %f213, %f212;
	ld.shared.f32 	%f215, [%r29+2184];
	fma.rn.f32 	%f216, %f74, %f215, %f214;
	ld.shared.f32 	%f217, [%r29+2312];
	fma.rn.f32 	%f218, %f77, %f217, %f216;
	ld.shared.f32 	%f219, [%r29+2440];
	fma.rn.f32 	%f220, %f80, %f219, %f218;
	ld.shared.f32 	%f221, [%r29+2568];
	fma.rn.f32 	%f222, %f83, %f221, %f220;
	ld.shared.f32 	%f223, [%r29+2696];
	fma.rn.f32 	%f224, %f86, %f223, %f222;
	ld.shared.f32 	%f225, [%r29+2824];
	fma.rn.f32 	%f226, %f89, %f225, %f224;
	ld.shared.f32 	%f227, [%r29+2952];
	fma.rn.f32 	%f228, %f92, %f227, %f226;
	ld.shared.f32 	%f229, [%r29+3080];
	fma.rn.f32 	%f230, %f95, %f229, %f228;
	ld.shared.f32 	%f231, [%r29+3208];
	fma.rn.f32 	%f232, %f98, %f231, %f230;
	ld.shared.f32 	%f233, [%r29+3336];
	fma.rn.f32 	%f234, %f101, %f233, %f232;
	ld.shared.f32 	%f235, [%r29+3464];
	fma.rn.f32 	%f236, %f104, %f235, %f234;
	ld.shared.f32 	%f237, [%r29+3592];
	fma.rn.f32 	%f238, %f107, %f237, %f236;
	ld.shared.f32 	%f239, [%r29+3720];
	fma.rn.f32 	%f240, %f110, %f239, %f238;
	ld.shared.f32 	%f241, [%r29+3848];
	fma.rn.f32 	%f242, %f113, %f241, %f240;
	ld.shared.f32 	%f243, [%r29+3976];
	fma.rn.f32 	%f312, %f116, %f243, %f242;
	ld.shared.f32 	%f244, [%r29+12];
	fma.rn.f32 	%f245, %f23, %f244, %f311;
	ld.shared.f32 	%f246, [%r29+140];
	fma.rn.f32 	%f247, %f26, %f246, %f245;
	ld.shared.f32 	%f248, [%r29+268];
	fma.rn.f32 	%f249, %f29, %f248, %f247;
	ld.shared.f32 	%f250, [%r29+396];
	fma.rn.f32 	%f251, %f32, %f250, %f249;
	ld.shared.f32 	%f252, [%r29+524];
	fma.rn.f32 	%f253, %f35, %f252, %f251;
	ld.shared.f32 	%f254, [%r29+652];
	fma.rn.f32 	%f255, %f38, %f254, %f253;
	ld.shared.f32 	%f256, [%r29+780];
	fma.rn.f32 	%f257, %f41, %f256, %f255;
	ld.shared.f32 	%f258, [%r29+908];
	fma.rn.f32 	%f259, %f44, %f258, %f257;
	ld.shared.f32 	%f260, [%r29+1036];
	fma.rn.f32 	%f261, %f47, %f260, %f259;
	ld.shared.f32 	%f262, [%r29+1164];
	fma.rn.f32 	%f263, %f50, %f262, %f261;
	ld.shared.f32 	%f264, [%r29+1292];
	fma.rn.f32 	%f265, %f53, %f264, %f263;
	ld.shared.f32 	%f266, [%r29+1420];
	fma.rn.f32 	%f267, %f56, %f266, %f265;
	ld.shared.f32 	%f268, [%r29+1548];
	fma.rn.f32 	%f269, %f59, %f268, %f267;
	ld.shared.f32 	%f270, [%r29+1676];
	fma.rn.f32 	%f271, %f62, %f270, %f269;
	ld.shared.f32 	%f272, [%r29+1804];
	fma.rn.f32 	%f273, %f65, %f272, %f271;
	ld.shared.f32 	%f274, [%r29+1932];
	fma.rn.f32 	%f275, %f68, %f274, %f273;
	ld.shared.f32 	%f276, [%r29+2060];
	fma.rn.f32 	%f277, %f71, %f276, %f275;
	ld.shared.f32 	%f278, [%r29+2188];
	fma.rn.f32 	%f279, %f74, %f278, %f277;
	ld.shared.f32 	%f280, [%r29+2316];
	fma.rn.f32 	%f281, %f77, %f280, %f279;
	ld.shared.f32 	%f282, [%r29+2444];
	fma.rn.f32 	%f283, %f80, %f282, %f281;
	ld.shared.f32 	%f284, [%r29+2572];
	fma.rn.f32 	%f285, %f83, %f284, %f283;
	ld.shared.f32 	%f286, [%r29+2700];
	fma.rn.f32 	%f287, %f86, %f286, %f285;
	ld.shared.f32 	%f288, [%r29+2828];
	fma.rn.f32 	%f289, %f89, %f288, %f287;
	ld.shared.f32 	%f290, [%r29+2956];
	fma.rn.f32 	%f291, %f92, %f290, %f289;
	ld.shared.f32 	%f292, [%r29+3084];
	fma.rn.f32 	%f293, %f95, %f292, %f291;
	ld.shared.f32 	%f294, [%r29+3212];
	fma.rn.f32 	%f295, %f98, %f294, %f293;
	ld.shared.f32 	%f296, [%r29+3340];
	fma.rn.f32 	%f297, %f101, %f296, %f295;
	ld.shared.f32 	%f298, [%r29+3468];
	fma.rn.f32 	%f299, %f104, %f298, %f297;
	ld.shared.f32 	%f300, [%r29+3596];
	fma.rn.f32 	%f301, %f107, %f300, %f299;
	ld.shared.f32 	%f302, [%r29+3724];
	fma.rn.f32 	%f303, %f110, %f302, %f301;
	ld.shared.f32 	%f304, [%r29+3852];
	fma.rn.f32 	%f305, %f113, %f304, %f303;
	ld.shared.f32 	%f306, [%r29+3980];
	fma.rn.f32 	%f311, %f116, %f306, %f305;
	bar.sync 	0;
	add.s32 	%r41, %r41, 1;
	setp.ne.s32 	%p2, %r41, 0;
	shl.b32 	%r31, %r14, 5;
	add.s32 	%r40, %r40, %r31;
	add.s32 	%r39, %r39, 32;
	@%p2 bra 	$L__BB0_2;
$L__BB0_3:
	ld.param.u64 	%rd21, [_Z24sgemm_usingFloat4_kernelILj16ELj2EEvPfS0_S0_iii_param_2];
	cvt.u32.u64 	%r32, %rd1;
	add.s32 	%r33, %r3, %r1;
	shl.b32 	%r34, %r2, 2;
	add.s32 	%r35, %r32, %r34;
	mad.lo.s32 	%r36, %r14, %r33, %r35;
	cvta.to.global.u64 	%rd16, %rd21;
	mul.wide.s32 	%rd17, %r36, 4;
	add.s64 	%rd18, %rd16, %rd17;
	st.global.f32 	[%rd18], %f314;
	st.global.f32 	[%rd18+4], %f313;
	st.global.f32 	[%rd18+8], %f312;
	st.global.f32 	[%rd18+12], %f311;
	ret;

}


// ===== COMPILED SASS (sm_100) =====

	.target	sm_100

	.elftype	@"ET_EXEC"


//--------------------- .note.nv.tkinfo           --------------------------
	.section	.note.nv.tkinfo,"",@"SHT_NOTE"
	.sectionflags	@"SHF_NOTE_NV_TKINFO"
	.tkinfo
        /*0018*/ 	.word	0x00000002
        /*0030*/ 	.string	""
        /*0030*/ 	.string	"ptxas"
        /*0030*/ 	.string	"Cuda compilation tools, release 13.0, V13.0.88"
        /*0030*/ 	.string	"Build cuda_13.0.r13.0/compiler.36424714_0"
        /*0030*/ 	.string	"-arch sm_100 -m 64 "



//--------------------- .note.nv.cuinfo           --------------------------
	.section	.note.nv.cuinfo,"",@"SHT_NOTE"
	.sectionflags	@"SHF_NOTE_NV_CUINFO"
        /*0018*/ 	.short	0x0002
        /*001a*/ 	.short	0x0064
        /*001c*/ 	.short	0x0082
	.zero		2


//--------------------- .nv.info                  --------------------------
	.section	.nv.info,"",@"SHT_CUDA_INFO"
	.align	4


	//----- nvinfo : EIATTR_REGCOUNT
	.align		4
        /*0000*/ 	.byte	0x04, 0x2f
        /*0002*/ 	.short	(.L_1 - .L_0)
	.align		4
.L_0:
        /*0004*/ 	.word	index@(_Z24sgemm_usingFloat4_kernelILj16ELj2EEvPfS0_S0_iii)
        /*0008*/ 	.word	0x00000020


	//----- nvinfo : EIATTR_FRAME_SIZE
	.align		4
.L_1:
        /*000c*/ 	.byte	0x04, 0x11
        /*000e*/ 	.short	(.L_3 - .L_2)
	.align		4
.L_2:
        /*0010*/ 	.word	index@(_Z24sgemm_usingFloat4_kernelILj16ELj2EEvPfS0_S0_iii)
        /*0014*/ 	.word	0x00000000


	//----- nvinfo : EIATTR_MIN_STACK_SIZE
	.align		4
.L_3:
        /*0018*/ 	.byte	0x04, 0x12
        /*001a*/ 	.short	(.L_5 - .L_4)
	.align		4
.L_4:
        /*001c*/ 	.word	index@(_Z24sgemm_usingFloat4_kernelILj16ELj2EEvPfS0_S0_iii)
        /*0020*/ 	.word	0x00000000
.L_5:


//--------------------- .nv.compat                --------------------------
	.section	.nv.compat,"",@"SHT_CUDA_COMPAT_INFO"
	.align	4
        /*0000*/ 	.byte	0x02, 0x09, 0x00, 0x00, 0x02, 0x02, 0x01, 0x00, 0x02, 0x05, 0x05, 0x00, 0x03, 0x07, 0x01, 0x01
        /*0010*/ 	.byte	0x02, 0x03, 0x00, 0x00, 0x02, 0x06, 0x01, 0x00, 0x04, 0x0b, 0x08, 0x00, 0x09, 0x00, 0x00, 0x00
        /*0020*/ 	.byte	0x00, 0x00, 0x00, 0x00


//--------------------- .nv.info._Z24sgemm_usingFloat4_kernelILj16ELj2EEvPfS0_S0_iii --------------------------
	.section	.nv.info._Z24sgemm_usingFloat4_kernelILj16ELj2EEvPfS0_S0_iii,"",@"SHT_CUDA_INFO"
	.sectionflags	@""
	.align	4


	//----- nvinfo : EIATTR_CUDA_API_VERSION
	.align		4
        /*0000*/ 	.byte	0x04, 0x37
        /*0002*/ 	.short	(.L_7 - .L_6)
.L_6:
        /*0004*/ 	.word	0x00000082


	//----- nvinfo : EIATTR_KPARAM_INFO
	.align		4
.L_7:
        /*0008*/ 	.byte	0x04, 0x17
        /*000a*/ 	.short	(.L_9 - .L_8)
.L_8:
        /*000c*/ 	.word	0x00000000
        /*0010*/ 	.short	0x0005
        /*0012*/ 	.short	0x0020
        /*0014*/ 	.byte	0x00, 0xf0, 0x11, 0x00


	//----- nvinfo : EIATTR_KPARAM_INFO
	.align		4
.L_9:
        /*0018*/ 	.byte	0x04, 0x17
        /*001a*/ 	.short	(.L_11 - .L_10)
.L_10:
        /*001c*/ 	.word	0x00000000
        /*0020*/ 	.short	0x0004
        /*0022*/ 	.short	0x001c
        /*0024*/ 	.byte	0x00, 0xf0, 0x11, 0x00


	//----- nvinfo : EIATTR_KPARAM_INFO
	.align		4
.L_11:
        /*0028*/ 	.byte	0x04, 0x17
        /*002a*/ 	.short	(.L_13 - .L_12)
.L_12:
        /*002c*/ 	.word	0x00000000
        /*0030*/ 	.short	0x0003
        /*0032*/ 	.short	0x0018
        /*0034*/ 	.byte	0x00, 0xf0, 0x11, 0x00


	//----- nvinfo : EIATTR_KPARAM_INFO
	.align		4
.L_13:
        /*0038*/ 	.byte	0x04, 0x17
        /*003a*/ 	.short	(.L_15 - .L_14)
.L_14:
        /*003c*/ 	.word	0x00000000
        /*0040*/ 	.short	0x0002
        /*0042*/ 	.short	0x0010
        /*0044*/ 	.byte	0x00, 0xf5, 0x21, 0x00


	//----- nvinfo : EIATTR_KPARAM_INFO
	.align		4
.L_15:
        /*0048*/ 	.byte	0x04, 0x17
        /*004a*/ 	.short	(.L_17 - .L_16)
.L_16:
        /*004c*/ 	.word	0x00000000
        /*0050*/ 	.short	0x0001
        /*0052*/ 	.short	0x0008
        /*0054*/ 	.byte	0x00, 0xf5, 0x21, 0x00


	//----- nvinfo : EIATTR_KPARAM_INFO
	.align		4
.L_17:
        /*0058*/ 	.byte	0x04, 0x17
        /*005a*/ 	.short	(.L_19 - .L_18)
.L_18:
        /*005c*/ 	.word	0x00000000
        /*0060*/ 	.short	0x0000
        /*0062*/ 	.short	0x0000
        /*0064*/ 	.byte	0x00, 0xf5, 0x21, 0x00


	//----- nvinfo : EIATTR_SPARSE_MMA_MASK
	.align		4
.L_19:
        /*0068*/ 	.byte	0x03, 0x50
        /*006a*/ 	.short	0x0000


	//----- nvinfo : EIATTR_MAXREG_COUNT
	.align		4
        /*006c*/ 	.byte	0x03, 0x1b
        /*006e*/ 	.short	0x00ff


	//----- nvinfo : EIATTR_NUM_BARRIERS
	.align		4
        /*0070*/ 	.byte	0x02, 0x4c
        /*0072*/ 	.byte	0x01
	.zero		1


	//----- nvinfo : EIATTR_MERCURY_ISA_VERSION
	.align		4
        /*0074*/ 	.byte	0x03, 0x5f
        /*0076*/ 	.short	0x0101


	//----- nvinfo : EIATTR_VRC_CTA_INIT_COUNT
	.align		4
        /*0078*/ 	.byte	0x02, 0x4a
	.zero		1
	.zero		1


	//----- nvinfo : EIATTR_EXIT_INSTR_OFFSETS
	.align		4
        /*007c*/ 	.byte	0x04, 0x1c
        /*007e*/ 	.short	(.L_21 - .L_20)


	//   ....[0]....
.L_20:
        /*0080*/ 	.word	0x00000e50


	//----- nvinfo : EIATTR_CBANK_PARAM_SIZE
	.align		4
.L_21:
        /*0084*/ 	.byte	0x03, 0x19
        /*0086*/ 	.short	0x0024


	//----- nvinfo : EIATTR_PARAM_CBANK
	.align		4
        /*0088*/ 	.byte	0x04, 0x0a
        /*008a*/ 	.short	(.L_23 - .L_22)
	.align		4
.L_22:
        /*008c*/ 	.word	index@(.nv.constant0._Z24sgemm_usingFloat4_kernelILj16ELj2EEvPfS0_S0_iii)
        /*0090*/ 	.short	0x0380
        /*0092*/ 	.short	0x0024


	//----- nvinfo : EIATTR_SW_WAR
	.align		4
.L_23:
        /*0094*/ 	.byte	0x04, 0x36
        /*0096*/ 	.short	(.L_25 - .L_24)
.L_24:
        /*0098*/ 	.word	0x00000008
.L_25:


//--------------------- .nv.callgraph             --------------------------
	.section	.nv.callgraph,"",@"SHT_CUDA_CALLGRAPH"
	.align	4
	.sectionentsize	8
	.align		4
        /*0000*/ 	.word	0x00000000
	.align		4
        /*0004*/ 	.word	0xffffffff
	.align		4
        /*0008*/ 	.word	0x00000000
	.align		4
        /*000c*/ 	.word	0xfffffffe
	.align		4
        /*0010*/ 	.word	0x00000000
	.align		4
        /*0014*/ 	.word	0xfffffffd
	.align		4
        /*0018*/ 	.word	0x00000000
	.align		4
        /*001c*/ 	.word	0xfffffffc


//--------------------- .text._Z24sgemm_usingFloat4_kernelILj16ELj2EEvPfS0_S0_iii --------------------------
	.section	.text._Z24sgemm_usingFloat4_kernelILj16ELj2EEvPfS0_S0_iii,"ax",@progbits
	.align	128
        .global         _Z24sgemm_usingFloat4_kernelILj16ELj2EEvPfS0_S0_iii
        .type           _Z24sgemm_usingFloat4_kernelILj16ELj2EEvPfS0_S0_iii,@function
        .size           _Z24sgemm_usingFloat4_kernelILj16ELj2EEvPfS0_S0_iii,(.L_x_3 - _Z24sgemm_usingFloat4_kernelILj16ELj2EEvPfS0_S0_iii)
        .other          _Z24sgemm_usingFloat4_kernelILj16ELj2EEvPfS0_S0_iii,@"STO_CUDA_ENTRY STV_DEFAULT"
_Z24sgemm_usingFloat4_kernelILj16ELj2EEvPfS0_S0_iii:
.text._Z24sgemm_usingFloat4_kernelILj16ELj2EEvPfS0_S0_iii:
[----:B------:R-:W-:Y:S08]  /*0000*/  LDC R1, c[0x0][0x37c] ;  /* 0x0000df00ff017b82 */ /* 0x000ff00000000800 */
[----:B------:R-:W0:Y:S01]  /*0010*/  LDC R0, c[0x0][0x3a0] ;  /* 0x0000e800ff007b82 */ /* 0x000e220000000800 */
[----:B------:R-:W1:Y:S01]  /*0020*/  S2R R20, SR_TID.X ;  /* 0x0000000000147919 */ /* 0x000e620000002100 */
[----:B------:R-:W2:Y:S01]  /*0030*/  LDCU.64 UR8, c[0x0][0x358] ;  /* 0x00006b00ff0877ac */ /* 0x000ea20008000a00 */
[----:B------:R-:W-:-:S02]  /*0040*/  CS2R R26, SRZ ;  /* 0x00000000001a7805 */ /* 0x000fc4000001ff00 */
[----:B------:R-:W-:Y:S01]  /*0050*/  CS2R R28, SRZ ;  /* 0x00000000001c7805 */ /* 0x000fe2000001ff00 */
[----:B------:R-:W3:Y:S02]  /*0060*/  S2R R3, SR_TID.Y ;  /* 0x0000000000037919 */ /* 0x000ee40000002200 */
[----:B------:R-:W4:Y:S08]  /*0070*/  S2UR UR4, SR_CTAID.X ;  /* 0x00000000000479c3 */ /* 0x000f300000002500 */
[----:B------:R-:W5:Y:S01]  /*0080*/  S2UR UR5, SR_CTAID.Y ;  /* 0x00000000000579c3 */ /* 0x000f620000002600 */
[----:B0-----:R-:W-:Y:S01]  /*0090*/  ISETP.GE.AND P0, PT, R0, 0x1, PT ;  /* 0x000000010000780c */ /* 0x001fe20003f06270 */
[----:B----4-:R-:W-:-:S02]  /*00a0*/  USHF.L.U32 UR4, UR4, 0x5, URZ ;  /* 0x0000000504047899 */ /* 0x010fc400080006ff */
[----:B-----5:R-:W-:-:S10]  /*00b0*/  USHF.L.U32 UR5, UR5, 0x5, URZ ;  /* 0x0000000505057899 */ /* 0x020fd400080006ff */
[----:B-123--:R-:W-:Y:S05]  /*00c0*/  @!P0 BRA `(.L_x_0) ;  /* 0x0000000c00388947 */ /* 0x00efea0003800000 */
[----:B------:R-:W0:Y:S01]  /*00d0*/  S2UR UR10, SR_CgaCtaId ;  /* 0x00000000000a79c3 */ /* 0x000e220000008800 */
[----:B------:R-:W-:Y:S01]  /*00e0*/  UMOV UR7, 0x400 ;  /* 0x0000040000077882 */ /* 0x000fe20000000000 */
[----:B------:R-:W-:Y:S01]  /*00f0*/  IADD3 R4, PT, PT, R0, 0x1f, RZ ;  /* 0x0000001f00047810 */ /* 0x000fe20007ffe0ff */
[----:B------:R-:W-:Y:S01]  /*0100*/  HFMA2 R27, -RZ, RZ, 0, 0 ;  /* 0x00000000ff1b7431 */ /* 0x000fe200000001ff */
[----:B------:R-:W-:Y:S01]  /*0110*/  SHF.L.U32 R21, R3, 0x2, RZ ;  /* 0x0000000203157819 */ /* 0x000fe200000006ff */
[----:B------:R-:W1:Y:S01]  /*0120*/  LDCU.128 UR12, c[0x0][0x380] ;  /* 0x00007000ff0c77ac */ /* 0x000e620008000c00 */
[----:B------:R-:W-:Y:S02]  /*0130*/  SHF.R.U32.HI R4, RZ, 0x5, R4 ;  /* 0x00000005ff047819 */ /* 0x000fe40000011604 */
[----:B------:R-:W2:Y:S01]  /*0140*/  LDC R2, c[0x0][0x39c] ;  /* 0x0000e700ff027b82 */ /* 0x000ea20000000800 */
[----:B------:R-:W-:Y:S01]  /*0150*/  IMAD R23, R20, R0, R21 ;  /* 0x0000000014177224 */ /* 0x000fe200078e0215 */
[----:B------:R-:W-:Y:S01]  /*0160*/  IADD3 R22, PT, PT, -R4, RZ, RZ ;  /* 0x000000ff04167210 */ /* 0x000fe20007ffe1ff */
[----:B0-----:R-:W-:-:S06]  /*0170*/  ULEA UR6, UR10, UR7, 0x18 ;  /* 0x000000070a067291 */ /* 0x001fcc000f8ec0ff */
[C---:B------:R-:W-:Y:S01]  /*0180*/  LEA R24, R20.reuse, UR6, 0x7 ;  /* 0x0000000614187c11 */ /* 0x040fe2000f8e38ff */
[----:B-12---:R-:W-:-:S07]  /*0190*/  IMAD R21, R20, R2, R21 ;  /* 0x0000000214157224 */ /* 0x006fce00078e0215 */
.L_x_1:
[----:B------:R-:W-:Y:S01]  /*01a0*/  IMAD R4, R0, UR4, RZ ;  /* 0x0000000400047c24 */ /* 0x000fe2000f8e02ff */
[----:B------:R-:W-:-:S04]  /*01b0*/  IADD3 R5, P0, PT, R21, UR5, RZ ;  /* 0x0000000515057c10 */ /* 0x000fc8000ff1e0ff */
[----:B------:R-:W-:Y:S02]  /*01c0*/  IADD3 R7, P1, PT, R4, R23, RZ ;  /* 0x0000001704077210 */ /* 0x000fe40007f3e0ff */
[----:B------:R-:W-:Y:S02]  /*01d0*/  LEA.HI.X.SX32 R6, R21, RZ, 0x1, P0 ;  /* 0x000000ff15067211 */ /* 0x000fe400000f0eff */
[----:B------:R-:W-:Y:S02]  /*01e0*/  LEA R8, P0, R5, UR14, 0x2 ;  /* 0x0000000e05087c11 */ /* 0x000fe4000f8010ff */
[----:B------:R-:W-:Y:S02]  /*01f0*/  IADD3.X R10, PT, PT, RZ, RZ, RZ, P1, !PT ;  /* 0x000000ffff0a7210 */ /* 0x000fe40000ffe4ff */
[----:B------:R-:W-:Y:S02]  /*0200*/  LEA R4, P1, R7, UR12, 0x2 ;  /* 0x0000000c07047c11 */ /* 0x000fe4000f8210ff */
[----:B------:R-:W-:-:S02]  /*0210*/  LEA.HI.X R9, R5, UR15, R6, 0x2, P0 ;  /* 0x0000000f05097c11 */ /* 0x000fc400080f1406 */
[----:B------:R-:W-:-:S04]  /*0220*/  LEA.HI.X R5, R7, UR13, R10, 0x2, P1 ;  /* 0x0000000d07057c11 */ /* 0x000fc800088f140a */
[----:B------:R-:W2:Y:S04]  /*0230*/  LDG.E.128 R8, desc[UR8][R8.64] ;  /* 0x0000000808087981 */ /* 0x000ea8000c1e1d00 */
[----:B------:R-:W3:Y:S01]  /*0240*/  LDG.E.128 R4, desc[UR8][R4.64] ;  /* 0x0000000804047981 */ /* 0x000ee2000c1e1d00 */
[----:B------:R-:W-:-:S04]  /*0250*/  UIADD3 UR6, UPT, UPT, UR7, 0x1000, URZ ;  /* 0x0000100007067890 */ /* 0x000fc8000fffe0ff */
[----:B------:R-:W-:Y:S01]  /*0260*/  ULEA UR6, UR10, UR6, 0x18 ;  /* 0x000000060a067291 */ /* 0x000fe2000f8ec0ff */
[----:B------:R-:W-:-:S05]  /*0270*/  LEA R13, R3, R24, 0x4 ;  /* 0x00000018030d7211 */ /* 0x000fca00078e20ff */
[----:B------:R-:W-:-:S04]  /*0280*/  LEA R25, R3, UR6, 0x4 ;  /* 0x0000000603197c11 */ /* 0x000fc8000f8e20ff */
[----:B------:R-:W-:Y:S01]  /*0290*/  LEA R14, R20, R25, 0x7 ;  /* 0x00000019140e7211 */ /* 0x000fe200078e38ff */
[----:B---3--:R-:W-:Y:S04]  /*02a0*/  STS.128 [R13], R4 ;  /* 0x000000040d007388 */ /* 0x008fe80000000c00 */
[----:B--2---:R-:W-:Y:S01]  /*02b0*/  STS.128 [R14], R8 ;  /* 0x000000080e007388 */ /* 0x004fe20000000c00 */
[----:B------:R-:W-:Y:S06]  /*02c0*/  BAR.SYNC.DEFER_BLOCKING 0x0 ;  /* 0x0000000000007b1d */ /* 0x000fec0000010000 */
[----:B------:R-:W-:Y:S04]  /*02d0*/  LDS.128 R12, [R24] ;  /* 0x00000000180c7984 */ /* 0x000fe80000000c00 */
[----:B------:R-:W0:Y:S04]  /*02e0*/  LDS.128 R16, [R25] ;  /* 0x0000000019107984 */ /* 0x000e280000000c00 */
[----:B------:R-:W1:Y:S04]  /*02f0*/  LDS.128 R8, [R25+0x80] ;  /* 0x0000800019087984 */ /* 0x000e680000000c00 */
[----:B------:R-:W2:Y:S01]  /*0300*/  LDS.128 R4, [R25+0x100] ;  /* 0x0001000019047984 */ /* 0x000ea20000000c00 */
[C---:B0-----:R-:W-:Y:S01]  /*0310*/  FFMA R16, R12.reuse, R16, R26 ;  /* 0x000000100c107223 */ /* 0x041fe2000000001a */
[C---:B------:R-:W-:Y:S01]  /*0320*/  FFMA R28, R12.reuse, R17, R28 ;  /* 0x000000110c1c7223 */ /* 0x040fe2000000001c */
[C---:B------:R-:W-:Y:S01]  /*0330*/  FFMA R29, R12.reuse, R18, R29 ;  /* 0x000000120c1d7223 */ /* 0x040fe2000000001d */
[----:B------:R-:W-:Y:S01]  /*0340*/  FFMA R12, R12, R19, R27 ;  /* 0x000000130c0c7223 */ /* 0x000fe2000000001b */
[----:B-1----:R-:W-:Y:S01]  /*0350*/  FFMA R27, R8, R13, R16 ;  /* 0x0000000d081b7223 */ /* 0x002fe20000000010 */
[C---:B------:R-:W-:Y:S01]  /*0360*/  FFMA R9, R13.reuse, R9, R28 ;  /* 0x000000090d097223 */ /* 0x040fe2000000001c */
[C---:B------:R-:W-:Y:S01]  /*0370*/  FFMA R10, R13.reuse, R10, R29 ;  /* 0x0000000a0d0a7223 */ /* 0x040fe2000000001d */
[----:B------:R-:W-:Y:S01]  /*0380*/  FFMA R8, R13, R11, R12 ;  /* 0x0000000b0d087223 */ /* 0x000fe2000000000c */
[----:B------:R-:W0:Y:S01]  /*0390*/  LDS.128 R16, [R25+0x180] ;  /* 0x0001800019107984 */ /* 0x000e220000000c00 */
[----:B--2---:R-:W-:Y:S01]  /*03a0*/  FFMA R29, R4, R14, R27 ;  /* 0x0000000e041d7223 */ /* 0x004fe2000000001b */
[C---:B------:R-:W-:Y:S01]  /*03b0*/  FFMA R12, R14.reuse, R5, R9 ;  /* 0x000000050e0c7223 */ /* 0x040fe20000000009 */
[C---:B------:R-:W-:Y:S01]  /*03c0*/  FFMA R13, R14.reuse, R6, R10 ;  /* 0x000000060e0d7223 */ /* 0x040fe2000000000a */
[----:B------:R-:W-:-:S02]  /*03d0*/  FFMA R26, R14, R7, R8 ;  /* 0x000000070e1a7223 */ /* 0x000fc40000000008 */
[----:B------:R-:W-:Y:S04]  /*03e0*/  LDS.128 R4, [R24+0x10] ;  /* 0x0000100018047984 */ /* 0x000fe80000000c00 */
[----:B------:R-:W1:Y:S01]  /*03f0*/  LDS.128 R8, [R25+0x200] ;  /* 0x0002000019087984 */ /* 0x000e620000000c00 */
[----:B0-----:R-:W-:Y:S01]  /*0400*/  FFMA R29, R16, R15, R29 ;  /* 0x0000000f101d7223 */ /* 0x001fe2000000001d */
[C---:B------:R-:W-:Y:S01]  /*0410*/  FFMA R12, R15.reuse, R17, R12 ;  /* 0x000000110f0c7223 */ /* 0x040fe2000000000c */
[C---:B------:R-:W-:Y:S01]  /*0420*/  FFMA R13, R15.reuse, R18, R13 ;  /* 0x000000120f0d7223 */ /* 0x040fe2000000000d */
[----:B------:R-:W-:Y:S02]  /*0430*/  FFMA R26, R15, R19, R26 ;  /* 0x000000130f1a7223 */ /* 0x000fe4000000001a */
[----:B------:R-:W0:Y:S01]  /*0440*/  LDS.128 R16, [R25+0x280] ;  /* 0x0002800019107984 */ /* 0x000e220000000c00 */
[C---:B-1----:R-:W-:Y:S01]  /*0450*/  FFMA R29, R4.reuse, R8, R29 ;  /* 0x00000008041d7223 */ /* 0x042fe2000000001d */
[C---:B------:R-:W-:Y:S01]  /*0460*/  FFMA R8, R4.reuse, R9, R12 ;  /* 0x0000000904087223 */ /* 0x040fe2000000000c */
[----:B------:R-:W-:-:S02]  /*0470*/  FFMA R27, R4, R10, R13 ;  /* 0x0000000a041b7223 */ /* 0x000fc4000000000d */
[----:B------:R-:W1:Y:S01]  /*0480*/  LDS.128 R12, [R25+0x300] ;  /* 0x00030000190c7984 */ /* 0x000e620000000c00 */
[----:B------:R-:W-:Y:S01]  /*0490*/  FFMA R26, R4, R11, R26 ;  /* 0x0000000b041a7223 */ /* 0x000fe2000000001a */
[C---:B0-----:R-:W-:Y:S01]  /*04a0*/  FFMA R17, R5.reuse, R17, R8 ;  /* 0x0000001105117223 */ /* 0x041fe20000000008 */
[----:B------:R-:W-:Y:S01]  /*04b0*/  FFMA R29, R16, R5, R29 ;  /* 0x00000005101d7223 */ /* 0x000fe2000000001d */
[----:B------:R-:W0:Y:S01]  /*04c0*/  LDS.128 R8, [R25+0x380] ;  /* 0x0003800019087984 */ /* 0x000e220000000c00 */
[C---:B------:R-:W-:Y:S01]  /*04d0*/  FFMA R27, R5.reuse, R18, R27 ;  /* 0x00000012051b7223 */ /* 0x040fe2000000001b */
[----:B------:R-:W-:Y:S01]  /*04e0*/  FFMA R26, R5, R19, R26 ;  /* 0x00000013051a7223 */ /* 0x000fe2000000001a */
[----:B-1----:R-:W-:Y:S01]  /*04f0*/  FFMA R29, R12, R6, R29 ;  /* 0x000000060c1d7223 */ /* 0x002fe2000000001d */
[C---:B------:R-:W-:Y:S01]  /*0500*/  FFMA R4, R6.reuse, R13, R17 ;  /* 0x0000000d06047223 */ /* 0x040fe20000000011 */
[C---:B------:R-:W-:Y:S01]  /*0510*/  FFMA R5, R6.reuse, R14, R27 ;  /* 0x0000000e06057223 */ /* 0x040fe2000000001b */
[----:B------:R-:W-:Y:S01]  /*0520*/  FFMA R26, R6, R15, R26 ;  /* 0x0000000f061a7223 */ /* 0x000fe2000000001a */
[----:B------:R-:W-:Y:S04]  /*0530*/  LDS.128 R16, [R25+0x400] ;  /* 0x0004000019107984 */ /* 0x000fe80000000c00 */
[----:B------:R-:W1:Y:S01]  /*0540*/  LDS.128 R12, [R24+0x20] ;  /* 0x00002000180c7984 */ /* 0x000e620000000c00 */
[----:B0-----:R-:W-:Y:S01]  /*0550*/  FFMA R29, R8, R7, R29 ;  /* 0x00000007081d7223 */ /* 0x001fe2000000001d */
[C---:B------:R-:W-:Y:S01]  /*0560*/  FFMA R4, R7.reuse, R9, R4 ;  /* 0x0000000907047223 */ /* 0x040fe20000000004 */
[C---:B------:R-:W-:Y:S01]  /*0570*/  FFMA R5, R7.reuse, R10, R5 ;  /* 0x0000000a07057223 */ /* 0x040fe20000000005 */
[----:B------:R-:W-:-:S02]  /*0580*/  FFMA R26, R7, R11, R26 ;  /* 0x0000000b071a7223 */ /* 0x000fc4000000001a */
[----:B------:R-:W0:Y:S01]  /*0590*/  LDS.128 R8, [R25+0x480] ;  /* 0x0004800019087984 */ /* 0x000e220000000c00 */
[C---:B-1----:R-:W-:Y:S01]  /*05a0*/  FFMA R29, R12.reuse, R16, R29 ;  /* 0x000000100c1d7223 */ /* 0x042fe2000000001d */
[C---:B------:R-:W-:Y:S01]  /*05b0*/  FFMA R16, R12.reuse, R17, R4 ;  /* 0x000000110c107223 */ /* 0x040fe20000000004 */
[C---:B------:R-:W-:Y:S02]  /*05c0*/  FFMA R27, R12.reuse, R18, R5 ;  /* 0x000000120c1b7223 */ /* 0x040fe40000000005 */
[----:B------:R-:W1:Y:S01]  /*05d0*/  LDS.128 R4, [R25+0x500] ;  /* 0x0005000019047984 */ /* 0x000e620000000c00 */
[----:B------:R-:W-:Y:S01]  /*05e0*/  FFMA R26, R12, R19, R26 ;  /* 0x000000130c1a7223 */ /* 0x000fe2000000001a */
[C---:B0-----:R-:W-:Y:S02]  /*05f0*/  FFMA R9, R13.reuse, R9, R16 ;  /* 0x000000090d097223 */ /* 0x041fe40000000010 */
[----:B------:R-:W0:Y:S01]  /*0600*/  LDS.128 R16, [R25+0x580] ;  /* 0x0005800019107984 */ /* 0x000e220000000c00 */
[----:B------:R-:W-:Y:S01]  /*0610*/  FFMA R29, R8, R13, R29 ;  /* 0x0000000d081d7223 */ /* 0x000fe2000000001d */
[C---:B------:R-:W-:Y:S01]  /*0620*/  FFMA R27, R13.reuse, R10, R27 ;  /* 0x0000000a0d1b7223 */ /* 0x040fe2000000001b */
[----:B------:R-:W-:-:S02]  /*0630*/  FFMA R26, R13, R11, R26 ;  /* 0x0000000b0d1a7223 */ /* 0x000fc4000000001a */
        /* <DEDUP_REMOVED lines=33> */
[C---:B------:R-:W-:Y:S02]  /*0850*/  FFMA R16, R12.reuse, R17, R8 ;  /* 0x000000110c107223 */ /* 0x040fe40000000008 */
[----:B------:R-:W1:Y:S01]  /*0860*/  LDS.128 R8, [R25+0x900] ;  /* 0x0009000019087984 */ /* 0x000e620000000c00 */
[C---:B------:R-:W-:Y:S01]  /*0870*/  FFMA R27, R12.reuse, R18, R27 ;  /* 0x000000120c1b7223 */ /* 0x040fe2000000001b */
        /* <DEDUP_REMOVED lines=43> */
[C---:B0-----:R-:W-:Y:S01]  /*0b30*/  FFMA R5, R13.reuse, R5, R16 ;  /* 0x000000050d057223 */ /* 0x041fe20000000010 */
[----:B------:R-:W-:Y:S01]  /*0b40*/  FFMA R29, R4, R13, R29 ;  /* 0x0000000d041d7223 */ /* 0x000fe2000000001d */
[----:B------:R-:W0:Y:S01]  /*0b50*/  LDS.128 R16, [R25+0xd80] ;  /* 0x000d800019107984 */ /* 0x000e220000000c00 */
[C---:B------:R-:W-:Y:S01]  /*0b60*/  FFMA R4, R13.reuse, R7, R26 ;  /* 0x000000070d047223 */ /* 0x040fe2000000001a */
[----:B------:R-:W-:Y:S01]  /*0b70*/  FFMA R27, R13, R6, R27 ;  /* 0x000000060d1b7223 */ /* 0x000fe2000000001b */
[----:B-1----:R-:W-:Y:S01]  /*0b80*/  FFMA R29, R8, R14, R29 ;  /* 0x0000000e081d7223 */ /* 0x002fe2000000001d */
[----:B------:R-:W-:-:S02]  /*0b90*/  FFMA R26, R14, R9, R5 ;  /* 0x000000090e1a7223 */ /* 0x000fc40000000005 */
[C---:B------:R-:W-:Y:S01]  /*0ba0*/  FFMA R13, R14.reuse, R10, R27 ;  /* 0x0000000a0e0d7223 */ /* 0x040fe2000000001b */
[----:B------:R-:W-:Y:S02]  /*0bb0*/  FFMA R28, R14, R11, R4 ;  /* 0x0000000b0e1c7223 */ /* 0x000fe40000000004 */
[----:B------:R-:W-:Y:S04]  /*0bc0*/  LDS.128 R4, [R24+0x70] ;  /* 0x0000700018047984 */ /* 0x000fe80000000c00 */
[----:B------:R-:W1:Y:S01]  /*0bd0*/  LDS.128 R8, [R25+0xe00] ;  /* 0x000e000019087984 */ /* 0x000e620000000c00 */
[----:B0-----:R-:W-:Y:S01]  /*0be0*/  FFMA R29, R16, R15, R29 ;  /* 0x0000000f101d7223 */ /* 0x001fe2000000001d */
[C---:B------:R-:W-:Y:S01]  /*0bf0*/  FFMA R26, R15.reuse, R17, R26 ;  /* 0x000000110f1a7223 */ /* 0x040fe2000000001a */
[C---:B------:R-:W-:Y:S01]  /*0c00*/  FFMA R27, R15.reuse, R18, R13 ;  /* 0x000000120f1b7223 */ /* 0x040fe2000000000d */
[----:B------:R-:W-:-:S02]  /*0c10*/  FFMA R28, R15, R19, R28 ;  /* 0x000000130f1c7223 */ /* 0x000fc4000000001c */
[----:B------:R-:W0:Y:S04]  /*0c20*/  LDS.128 R12, [R25+0xe80] ;  /* 0x000e8000190c7984 */ /* 0x000e280000000c00 */
[----:B------:R-:W2:Y:S01]  /*0c30*/  LDS.128 R16, [R25+0xf00] ;  /* 0x000f000019107984 */ /* 0x000ea20000000c00 */
[----:B------:R-:W-:Y:S01]  /*0c40*/  IADD3 R22, PT, PT, R22, 0x1, RZ ;  /* 0x0000000116167810 */ /* 0x000fe20007ffe0ff */
[C---:B-1----:R-:W-:Y:S01]  /*0c50*/  FFMA R29, R4.reuse, R8, R29 ;  /* 0x00000008041d7223 */ /* 0x042fe2000000001d */
[C---:B------:R-:W-:Y:S01]  /*0c60*/  FFMA R26, R4.reuse, R9, R26 ;  /* 0x00000009041a7223 */ /* 0x040fe2000000001a */
[C---:B------:R-:W-:Y:S01]  /*0c70*/  FFMA R27, R4.reuse, R10, R27 ;  /* 0x0000000a041b7223 */ /* 0x040fe2000000001b */
[----:B------:R-:W-:Y:S02]  /*0c80*/  FFMA R28, R4, R11, R28 ;  /* 0x0000000b041c7223 */ /* 0x000fe4000000001c */
[----:B------:R-:W1:Y:S01]  /*0c90*/  LDS.128 R8, [R25+0xf80] ;  /* 0x000f800019087984 */ /* 0x000e620000000c00 */
[----:B------:R-:W-:Y:S01]  /*0ca0*/  BAR.SYNC.DEFER_BLOCKING 0x0 ;  /* 0x0000000000007b1d */ /* 0x000fe20000010000 */
[----:B------:R-:W-:Y:S01]  /*0cb0*/  ISETP.NE.AND P0, PT, R22, RZ, PT ;  /* 0x000000ff1600720c */ /* 0x000fe20003f05270 */
[----:B0-----:R-:W-:Y:S01]  /*0cc0*/  FFMA R29, R12, R5, R29 ;  /* 0x000000050c1d7223 */ /* 0x001fe2000000001d */
[C---:B------:R-:W-:Y:S01]  /*0cd0*/  FFMA R27, R5.reuse, R14, R27 ;  /* 0x0000000e051b7223 */ /* 0x040fe2000000001b */
[C---:B------:R-:W-:Y:S01]  /*0ce0*/  FFMA R13, R5.reuse, R13, R26 ;  /* 0x0000000d050d7223 */ /* 0x040fe2000000001a */
[----:B------:R-:W-:Y:S01]  /*0cf0*/  FFMA R4, R5, R15, R28 ;  /* 0x0000000f05047223 */ /* 0x000fe2000000001c */
[----:B--2---:R-:W-:Y:S01]  /*0d00*/  FFMA R29, R16, R6, R29 ;  /* 0x00000006101d7223 */ /* 0x004fe2000000001d */
[C---:B------:R-:W-:Y:S01]  /*0d10*/  FFMA R27, R6.reuse, R18, R27 ;  /* 0x00000012061b7223 */ /* 0x040fe2000000001b */
[C---:B------:R-:W-:Y:S01]  /*0d20*/  FFMA R28, R6.reuse, R17, R13 ;  /* 0x00000011061c7223 */ /* 0x040fe2000000000d */
[----:B------:R-:W-:Y:S01]  /*0d30*/  FFMA R4, R6, R19, R4 ;  /* 0x0000001306047223 */ /* 0x000fe20000000004 */
[----:B------:R-:W-:-:S02]  /*0d40*/  LEA R21, R2, R21, 0x5 ;  /* 0x0000001502157211 */ /* 0x000fc400078e28ff */
[----:B------:R-:W-:Y:S01]  /*0d50*/  IADD3 R23, PT, PT, R23, 0x20, RZ ;  /* 0x0000002017177810 */ /* 0x000fe20007ffe0ff */
[----:B-1----:R-:W-:Y:S01]  /*0d60*/  FFMA R26, R8, R7, R29 ;  /* 0x00000007081a7223 */ /* 0x002fe2000000001d */
[C---:B------:R-:W-:Y:S01]  /*0d70*/  FFMA R29, R7.reuse, R10, R27 ;  /* 0x0000000a071d7223 */ /* 0x040fe2000000001b */
[C---:B------:R-:W-:Y:S01]  /*0d80*/  FFMA R28, R7.reuse, R9, R28 ;  /* 0x00000009071c7223 */ /* 0x040fe2000000001c */
[----:B------:R-:W-:Y:S01]  /*0d90*/  FFMA R27, R7, R11, R4 ;  /* 0x0000000b071b7223 */ /* 0x000fe20000000004 */
[----:B------:R-:W-:Y:S06]  /*0da0*/  @P0 BRA `(.L_x_1) ;  /* 0xfffffff000fc0947 */ /* 0x000fec000383ffff */
.L_x_0:
[----:B------:R-:W0:Y:S01]  /*0db0*/  LDC.64 R4, c[0x0][0x390] ;  /* 0x0000e400ff047b82 */ /* 0x000e220000000a00 */
[----:B------:R-:W1:Y:S01]  /*0dc0*/  LDCU UR6, c[0x0][0x39c] ;  /* 0x00007380ff0677ac */ /* 0x000e620008000800 */
[----:B------:R-:W-:Y:S02]  /*0dd0*/  IADD3 R20, PT, PT, R20, UR4, RZ ;  /* 0x0000000414147c10 */ /* 0x000fe4000fffe0ff */
[----:B------:R-:W-:-:S05]  /*0de0*/  LEA R3, R3, UR5, 0x2 ;  /* 0x0000000503037c11 */ /* 0x000fca000f8e10ff */
[----:B-1----:R-:W-:-:S04]  /*0df0*/  IMAD R3, R20, UR6, R3 ;  /* 0x0000000614037c24 */ /* 0x002fc8000f8e0203 */
[----:B0-----:R-:W-:-:S05]  /*0e00*/  IMAD.WIDE R2, R3, 0x4, R4 ;  /* 0x0000000403027825 */ /* 0x001fca00078e0204 */
[----:B------:R-:W-:Y:S04]  /*0e10*/  STG.E desc[UR8][R2.64], R26 ;  /* 0x0000001a02007986 */ /* 0x000fe8000c101908 */
[----:B------:R-:W-:Y:S04]  /*0e20*/  STG.E desc[UR8][R2.64+0x4], R28 ;  /* 0x0000041c02007986 */ /* 0x000fe8000c101908 */
[----:B------:R-:W-:Y:S04]  /*0e30*/  STG.E desc[UR8][R2.64+0x8], R29 ;  /* 0x0000081d02007986 */ /* 0x000fe8000c101908 */
[----:B------:R-:W-:Y:S01]  /*0e40*/  STG.E desc[UR8][R2.64+0xc], R27 ;  /* 0x00000c1b02007986 */ /* 0x000fe2000c101908 */
[----:B------:R-:W-:Y:S05]  /*0e50*/  EXIT ;  /* 0x000000000000794d */ /* 0x000fea0003800000 */
.L_x_2:
[----:B------:R-:W-:-:S00]  /*0e60*/  BRA `(.L_x_2) ;  /* 0xfffffffc00fc7947 */ /* 0x000fc0000383ffff */
[----:B------:R-:W-:-:S00]  /*0e70*/  NOP ;  /* 0x0000000000007918 */ /* 0x000fc00000000000 */
        /* <DEDUP_REMOVED lines=8> */
.L_x_3:


//--------------------- .nv.shared._Z24sgemm_usingFloat4_kernelILj16ELj2EEvPfS0_S0_iii --------------------------
	.section	.nv.shared._Z24sgemm_usingFloat4_kernelILj16ELj2EEvPfS0_S0_iii,"aw",@nobits
	.sectionflags	@""
	.align	4
.nv.shared._Z24sgemm_usingFloat4_kernelILj16ELj2EEvPfS0_S0_iii:
	.zero		9216


//--------------------- .nv.shared.reserved.0     --------------------------
	.section	.nv.shared.reserved.0,"aw",@nobits
	.weak		__nv_reservedSMEM_offset_0_alias
	.size		__nv_reservedSMEM_offset_0_alias, 0, 64
	.other		__nv_reservedSMEM_offset_0_alias,@"STO_CUDA_RESERVED_SHARED STV_DEFAULT"
__nv_reservedSMEM_offset_0_alias:
	.zero		0
	.zero		64


//--------------------- .nv.constant0._Z24sgemm_usingFloat4_kernelILj16ELj2EEvPfS0_S0_iii --------------------------
	.section	.nv.constant0._Z24sgemm_usingFloat4_kernelILj16ELj2EEvPfS0_S0_iii,"a",@progbits
	.sectionflags	@""
	.align	4
.nv.constant0._Z24sgemm_usingFloat4_kernelILj16ELj2EEvPfS0_S0_iii:
	.zero		932


//--------------------- SYMBOLS --------------------------

	.type		.nv.reservedSmem.offset0,@object
	.size		.nv.reservedSmem.offset0,0x4
	.type		.nv.reservedSmem.cap,@object
	.size		.nv.reservedSmem.cap,0x4
